	.headerflags	@"EF_CUDA_TEXMODE_UNIFIED EF_CUDA_64BIT_ADDRESS EF_CUDA_ACCELERATORS EF_CUDA_SM90 EF_CUDA_VIRTUAL_SM(EF_CUDA_SM90)"
	.elftype	@"ET_EXEC"


//--------------------- .nv.info                  --------------------------
	.section	.nv.info,"",@"SHT_CUDA_INFO"
	.align	4


	//----- nvinfo : EIATTR_REGCOUNT
	.align		4
        /*0000*/ 	.byte	0x04, 0x2f
        /*0002*/ 	.short	(.L_1 - .L_0)
	.align		4
.L_0:
        /*0004*/ 	.word	index@(triton_poi_fused_convolution_leaky_relu_leaky_relu_backward_11)
        /*0008*/ 	.word	0x0000000c


	//----- nvinfo : EIATTR_MIN_STACK_SIZE
	.align		4
.L_1:
        /*000c*/ 	.byte	0x04, 0x12
        /*000e*/ 	.short	(.L_3 - .L_2)
	.align		4
.L_2:
        /*0010*/ 	.word	index@(triton_poi_fused_convolution_leaky_relu_leaky_relu_backward_11)
        /*0014*/ 	.word	0x00000000


	//----- nvinfo : EIATTR_FRAME_SIZE
	.align		4
.L_3:
        /*0018*/ 	.byte	0x04, 0x11
        /*001a*/ 	.short	(.L_5 - .L_4)
	.align		4
.L_4:
        /*001c*/ 	.word	index@(triton_poi_fused_convolution_leaky_relu_leaky_relu_backward_11)
        /*0020*/ 	.word	0x00000000


	//----- nvinfo : EIATTR_MIN_STACK_SIZE
	.align		4
.L_5:
        /*0024*/ 	.byte	0x04, 0x12
        /*0026*/ 	.short	(.L_7 - .L_6)
	.align		4
.L_6:
        /*0028*/ 	.word	index@(triton_poi_fused_convolution_leaky_relu_leaky_relu_backward_11)
        /*002c*/ 	.word	0x00000000
.L_7:


//--------------------- .nv.info.triton_poi_fused_convolution_leaky_relu_leaky_relu_backward_11 --------------------------
	.section	.nv.info.triton_poi_fused_convolution_leaky_relu_leaky_relu_backward_11,"",@"SHT_CUDA_INFO"
	.sectionflags	@""
	.align	4


	//----- nvinfo : EIATTR_CUDA_API_VERSION
	.align		4
        /*0000*/ 	.byte	0x04, 0x37
        /*0002*/ 	.short	(.L_9 - .L_8)
.L_8:
        /*0004*/ 	.word	0x0000007c


	//----- nvinfo : EIATTR_KPARAM_INFO
	.align		4
.L_9:
        /*0008*/ 	.byte	0x04, 0x17
        /*000a*/ 	.short	(.L_11 - .L_10)
.L_10:
        /*000c*/ 	.word	0x00000000
        /*0010*/ 	.short	0x0003
        /*0012*/ 	.short	0x0018
        /*0014*/ 	.byte	0x00, 0xf0, 0x11, 0x00


	//----- nvinfo : EIATTR_KPARAM_INFO
	.align		4
.L_11:
        /*0018*/ 	.byte	0x04, 0x17
        /*001a*/ 	.short	(.L_13 - .L_12)
.L_12:
        /*001c*/ 	.word	0x00000000
        /*0020*/ 	.short	0x0002
        /*0022*/ 	.short	0x0010
        /*0024*/ 	.byte	0x00, 0xf4, 0x21, 0x00


	//----- nvinfo : EIATTR_KPARAM_INFO
	.align		4
.L_13:
        /*0028*/ 	.byte	0x04, 0x17
        /*002a*/ 	.short	(.L_15 - .L_14)
.L_14:
        /*002c*/ 	.word	0x00000000
        /*0030*/ 	.short	0x0001
        /*0032*/ 	.short	0x0008
        /*0034*/ 	.byte	0x00, 0xf4, 0x21, 0x00


	//----- nvinfo : EIATTR_KPARAM_INFO
	.align		4
.L_15:
        /*0038*/ 	.byte	0x04, 0x17
        /*003a*/ 	.short	(.L_17 - .L_16)
.L_16:
        /*003c*/ 	.word	0x00000000
        /*0040*/ 	.short	0x0000
        /*0042*/ 	.short	0x0000
        /*0044*/ 	.byte	0x00, 0xf4, 0x21, 0x00


	//----- nvinfo : EIATTR_SPARSE_MMA_MASK
	.align		4
.L_17:
        /*0048*/ 	.byte	0x03, 0x50
        /*004a*/ 	.short	0x0000


	//----- nvinfo : EIATTR_MAXREG_COUNT
	.align		4
        /*004c*/ 	.byte	0x03, 0x1b
        /*004e*/ 	.short	0x00ff


	//----- nvinfo : EIATTR_EXIT_INSTR_OFFSETS
	.align		4
        /*0050*/ 	.byte	0x04, 0x1c
        /*0052*/ 	.short	(.L_19 - .L_18)


	//   ....[0]....
.L_18:
        /*0054*/ 	.word	0x000001e0


	//   ....[1]....
        /*0058*/ 	.word	0x00000200


	//----- nvinfo : EIATTR_REQNTID
	.align		4
.L_19:
        /*005c*/ 	.byte	0x04, 0x10
        /*005e*/ 	.short	(.L_21 - .L_20)
.L_20:
        /*0060*/ 	.word	0x00000080
        /*0064*/ 	.word	0x00000001
        /*0068*/ 	.word	0x00000001


	//----- nvinfo : EIATTR_CBANK_PARAM_SIZE
	.align		4
.L_21:
        /*006c*/ 	.byte	0x03, 0x19
        /*006e*/ 	.short	0x001c


	//----- nvinfo : EIATTR_PARAM_CBANK
	.align		4
        /*0070*/ 	.byte	0x04, 0x0a
        /*0072*/ 	.short	(.L_23 - .L_22)
	.align		4
.L_22:
        /*0074*/ 	.word	index@(.nv.constant0.triton_poi_fused_convolution_leaky_relu_leaky_relu_backward_11)
        /*0078*/ 	.short	0x0210
        /*007a*/ 	.short	0x001c


	//----- nvinfo : EIATTR_SW_WAR
	.align		4
.L_23:
        /*007c*/ 	.byte	0x04, 0x36
        /*007e*/ 	.short	(.L_25 - .L_24)
.L_24:
        /*0080*/ 	.word	0x00000008
.L_25:


//--------------------- .nv.callgraph             --------------------------
	.section	.nv.callgraph,"",@"SHT_CUDA_CALLGRAPH"
	.align	4
	.sectionentsize	8
	.align		4
        /*0000*/ 	.word	0x00000000
	.align		4
        /*0004*/ 	.word	0xffffffff
	.align		4
        /*0008*/ 	.word	0x00000000
	.align		4
        /*000c*/ 	.word	0xfffffffe
	.align		4
        /*0010*/ 	.word	0x00000000
	.align		4
        /*0014*/ 	.word	0xfffffffd
	.align		4
        /*0018*/ 	.word	0x00000000
	.align		4
        /*001c*/ 	.word	0xfffffffc


//--------------------- .text.triton_poi_fused_convolution_leaky_relu_leaky_relu_backward_11 --------------------------
	.section	.text.triton_poi_fused_convolution_leaky_relu_leaky_relu_backward_11,"ax",@progbits
	.align	128
        .global         triton_poi_fused_convolution_leaky_relu_leaky_relu_backward_11
        .type           triton_poi_fused_convolution_leaky_relu_leaky_relu_backward_11,@function
        .size           triton_poi_fused_convolution_leaky_relu_leaky_relu_backward_11,(.L_x_1 - triton_poi_fused_convolution_leaky_relu_leaky_relu_backward_11)
        .other          triton_poi_fused_convolution_leaky_relu_leaky_relu_backward_11,@"STO_CUDA_ENTRY STV_DEFAULT"
triton_poi_fused_convolution_leaky_relu_leaky_relu_backward_11:
.text.triton_poi_fused_convolution_leaky_relu_leaky_relu_backward_11:
[----:B------:R-:W0:Y:S02]  /*0000*/  LDC R1, c[0x0][0x28] ;  /* 0x00000a00ff017b82 */ /* 0x000e240000000800 */
[----:B------:R-:W1:Y:S01]  /*0010*/  S2R R0, SR_TID.X ;  /* 0x0000000000007919 */ /* 0x000e620000002100 */
[----:B------:R-:W2:Y:S01]  /*0020*/  LDC.64 R4, c[0x0][0x218] ;  /* 0x00008600ff047b82 */ /* 0x000ea20000000a00 */
[----:B------:R-:W-:Y:S01]  /*0030*/  ULDC.64 UR4, c[0x0][0x208] ;  /* 0x0000820000047ab9 */ /* 0x000fe20000000a00 */
[----:B------:R-:W-:Y:S01]  /*0040*/  ULDC.64 UR6, c[0x0][0x220] ;  /* 0x0000880000067ab9 */ /* 0x000fe20000000a00 */
[----:B------:R-:W3:Y:S01]  /*0050*/  S2R R7, SR_CTAID.X ;  /* 0x0000000000077919 */ /* 0x000ee20000002500 */
[----:B-1----:R-:W-:Y:S02]  /*0060*/  LOP3.LUT R0, R0, 0x7f, RZ, 0xc0, !PT ;  /* 0x0000007f00007812 */ /* 0x002fe400078ec0ff */
[----:B---3--:R-:W-:-:S03]  /*0070*/  SHF.R.S32.HI R2, RZ, 0x18, R7 ;  /* 0x00000018ff027819 */ /* 0x008fc60000011407 */
[----:B------:R-:W-:Y:S01]  /*0080*/  IMAD R7, R7, 0x80, R0 ;  /* 0x0000008007077824 */ /* 0x000fe200078e0200 */
[----:B------:R-:W-:Y:S02]  /*0090*/  SGXT R0, R2, 0x1 ;  /* 0x000000010200781a */ /* 0x000fe40000000200 */
[----:B------:R-:W1:Y:S02]  /*00a0*/  LDC.64 R2, c[0x0][0x210] ;  /* 0x00008400ff027b82 */ /* 0x000e640000000a00 */
[----:B------:R-:W-:Y:S02]  /*00b0*/  ISETP.GE.AND P0, PT, R7, 0x400, PT ;  /* 0x000004000700780c */ /* 0x000fe40003f06270 */
[----:B------:R-:W-:-:S04]  /*00c0*/  LEA.HI R0, R0, R7, RZ, 0x6 ;  /* 0x0000000700007211 */ /* 0x000fc800078f30ff */
[----:B------:R-:W-:-:S04]  /*00d0*/  SHF.R.S32.HI R0, RZ, 0x6, R0 ;  /* 0x00000006ff007819 */ /* 0x000fc80000011400 */
[----:B------:R-:W-:-:S04]  /*00e0*/  LEA.HI R6, R0, R0, RZ, 0x2 ;  /* 0x0000000000067211 */ /* 0x000fc800078f10ff */
[----:B------:R-:W-:-:S05]  /*00f0*/  LOP3.LUT R9, R6, 0xfffffffc, RZ, 0xc0, !PT ;  /* 0xfffffffc06097812 */ /* 0x000fca00078ec0ff */
[----:B------:R-:W-:Y:S02]  /*0100*/  IMAD.IADD R9, R0, 0x1, -R9 ;  /* 0x0000000100097824 */ /* 0x000fe400078e0a09 */
[----:B------:R-:W-:Y:S02]  /*0110*/  IMAD.MOV.U32 R0, RZ, RZ, RZ ;  /* 0x000000ffff007224 */ /* 0x000fe400078e00ff */
[----:B--2---:R-:W-:-:S04]  /*0120*/  IMAD.WIDE R4, R9, 0x4, R4 ;  /* 0x0000000409047825 */ /* 0x004fc800078e0204 */
[----:B------:R-:W-:Y:S02]  /*0130*/  IMAD.MOV.U32 R9, RZ, RZ, RZ ;  /* 0x000000ffff097224 */ /* 0x000fe400078e00ff */
[----:B-1----:R-:W-:-:S04]  /*0140*/  IMAD.WIDE R2, R7, 0x4, R2 ;  /* 0x0000000407027825 */ /* 0x002fc800078e0202 */
[----:B------:R-:W2:Y:S04]  /*0150*/  @!P0 LDG.E.EL R9, desc[UR4][R4.64] ;  /* 0x0000000404098981 */ /* 0x000ea8000c2e1900 */
[----:B------:R-:W2:Y:S01]  /*0160*/  @!P0 LDG.E R0, desc[UR4][R2.64] ;  /* 0x0000000402008981 */ /* 0x000ea2000c1e1900 */
[----:B------:R-:W-:-:S04]  /*0170*/  IADD3 R6, P2, R7, UR6, RZ ;  /* 0x0000000607067c10 */ /* 0x000fc8000ff5e0ff */
[----:B------:R-:W-:Y:S02]  /*0180*/  LEA.HI.X.SX32 R7, R7, UR7, 0x1, P2 ;  /* 0x0000000707077c11 */ /* 0x000fe400090f0eff */
[----:B--2---:R-:W-:Y:S01]  /*0190*/  FSETP.GT.AND P1, PT, R0, -R9, PT ;  /* 0x800000090000720b */ /* 0x004fe20003f24000 */
[----:B------:R-:W-:-:S12]  /*01a0*/  FADD R0, R9, R0 ;  /* 0x0000000009007221 */ /* 0x000fd80000000000 */
[----:B------:R-:W-:-:S05]  /*01b0*/  @!P1 FMUL R0, R0, 0.20000000298023223877 ;  /* 0x3e4ccccd00009820 */ /* 0x000fca0000400000 */
[----:B------:R-:W-:-:S04]  /*01c0*/  FSETP.GT.AND P1, PT, R0, RZ, PT ;  /* 0x000000ff0000720b */ /* 0x000fc80003f24000 */
[----:B------:R-:W-:Y:S01]  /*01d0*/  SEL R9, RZ, 0x1, !P1 ;  /* 0x00000001ff097807 */ /* 0x000fe20004800000 */
[----:B------:R-:W-:Y:S08]  /*01e0*/  @P0 EXIT ;  /* 0x000000000000094d */ /* 0x000ff00003800000 */
[----:B------:R-:W-:Y:S01]  /*01f0*/  STG.E.U8 desc[UR4][R6.64], R9 ;  /* 0x0000000906007986 */ /* 0x000fe2000c101104 */
[----:B------:R-:W-:Y:S05]  /*0200*/  EXIT ;  /* 0x000000000000794d */ /* 0x000fea0003800000 */
.L_x_0:
[----:B------:R-:W-:-:S00]  /*0210*/  BRA `(.L_x_0) ;  /* 0xfffffffc00fc7947 */ /* 0x000fc0000383ffff */
[----:B------:R-:W-:-:S00]  /*0220*/  NOP ;  /* 0x0000000000007918 */ /* 0x000fc00000000000 */
        /* <DEDUP_REMOVED lines=13> */
.L_x_1:


//--------------------- .nv.constant0.triton_poi_fused_convolution_leaky_relu_leaky_relu_backward_11 --------------------------
	.section	.nv.constant0.triton_poi_fused_convolution_leaky_relu_leaky_relu_backward_11,"a",@progbits
	.sectionflags	@""
	.align	4
.nv.constant0.triton_poi_fused_convolution_leaky_relu_leaky_relu_backward_11:
	.zero		556
